	.headerflags	@"EF_CUDA_TEXMODE_UNIFIED EF_CUDA_64BIT_ADDRESS EF_CUDA_ACCELERATORS EF_CUDA_SM90 EF_CUDA_VIRTUAL_SM(EF_CUDA_SM90)"
	.elftype	@"ET_EXEC"


//--------------------- .nv.info                  --------------------------
	.section	.nv.info,"",@"SHT_CUDA_INFO"
	.align	4


	//----- nvinfo : EIATTR_REGCOUNT
	.align		4
        /*0000*/ 	.byte	0x04, 0x2f
        /*0002*/ 	.short	(.L_1 - .L_0)
	.align		4
.L_0:
        /*0004*/ 	.word	index@(triton_poi_fused_native_layer_norm_22)
        /*0008*/ 	.word	0x00000016


	//----- nvinfo : EIATTR_MIN_STACK_SIZE
	.align		4
.L_1:
        /*000c*/ 	.byte	0x04, 0x12
        /*000e*/ 	.short	(.L_3 - .L_2)
	.align		4
.L_2:
        /*0010*/ 	.word	index@(triton_poi_fused_native_layer_norm_22)
        /*0014*/ 	.word	0x00000000


	//----- nvinfo : EIATTR_FRAME_SIZE
	.align		4
.L_3:
        /*0018*/ 	.byte	0x04, 0x11
        /*001a*/ 	.short	(.L_5 - .L_4)
	.align		4
.L_4:
        /*001c*/ 	.word	index@(triton_poi_fused_native_layer_norm_22)
        /*0020*/ 	.word	0x00000000


	//----- nvinfo : EIATTR_MIN_STACK_SIZE
	.align		4
.L_5:
        /*0024*/ 	.byte	0x04, 0x12
        /*0026*/ 	.short	(.L_7 - .L_6)
	.align		4
.L_6:
        /*0028*/ 	.word	index@(triton_poi_fused_native_layer_norm_22)
        /*002c*/ 	.word	0x00000000
.L_7:


//--------------------- .nv.info.triton_poi_fused_native_layer_norm_22 --------------------------
	.section	.nv.info.triton_poi_fused_native_layer_norm_22,"",@"SHT_CUDA_INFO"
	.sectionflags	@""
	.align	4


	//----- nvinfo : EIATTR_CUDA_API_VERSION
	.align		4
        /*0000*/ 	.byte	0x04, 0x37
        /*0002*/ 	.short	(.L_9 - .L_8)
.L_8:
        /*0004*/ 	.word	0x0000007c


	//----- nvinfo : EIATTR_KPARAM_INFO
	.align		4
.L_9:
        /*0008*/ 	.byte	0x04, 0x17
        /*000a*/ 	.short	(.L_11 - .L_10)
.L_10:
        /*000c*/ 	.word	0x00000000
        /*0010*/ 	.short	0x0006
        /*0012*/ 	.short	0x0030
        /*0014*/ 	.byte	0x00, 0xf0, 0x11, 0x00


	//----- nvinfo : EIATTR_KPARAM_INFO
	.align		4
.L_11:
        /*0018*/ 	.byte	0x04, 0x17
        /*001a*/ 	.short	(.L_13 - .L_12)
.L_12:
        /*001c*/ 	.word	0x00000000
        /*0020*/ 	.short	0x0005
        /*0022*/ 	.short	0x0028
        /*0024*/ 	.byte	0x00, 0xf4, 0x21, 0x00


	//----- nvinfo : EIATTR_KPARAM_INFO
	.align		4
.L_13:
        /*0028*/ 	.byte	0x04, 0x17
        /*002a*/ 	.short	(.L_15 - .L_14)
.L_14:
        /*002c*/ 	.word	0x00000000
        /*0030*/ 	.short	0x0004
        /*0032*/ 	.short	0x0020
        /*0034*/ 	.byte	0x00, 0xf4, 0x21, 0x00


	//----- nvinfo : EIATTR_KPARAM_INFO
	.align		4
.L_15:
        /*0038*/ 	.byte	0x04, 0x17
        /*003a*/ 	.short	(.L_17 - .L_16)
.L_16:
        /*003c*/ 	.word	0x00000000
        /*0040*/ 	.short	0x0003
        /*0042*/ 	.short	0x0018
        /*0044*/ 	.byte	0x00, 0xf4, 0x21, 0x00


	//----- nvinfo : EIATTR_KPARAM_INFO
	.align		4
.L_17:
        /*0048*/ 	.byte	0x04, 0x17
        /*004a*/ 	.short	(.L_19 - .L_18)
.L_18:
        /*004c*/ 	.word	0x00000000
        /*0050*/ 	.short	0x0002
        /*0052*/ 	.short	0x0010
        /*0054*/ 	.byte	0x00, 0xf4, 0x21, 0x00


	//----- nvinfo : EIATTR_KPARAM_INFO
	.align		4
.L_19:
        /*0058*/ 	.byte	0x04, 0x17
        /*005a*/ 	.short	(.L_21 - .L_20)
.L_20:
        /*005c*/ 	.word	0x00000000
        /*0060*/ 	.short	0x0001
        /*0062*/ 	.short	0x0008
        /*0064*/ 	.byte	0x00, 0xf4, 0x21, 0x00


	//----- nvinfo : EIATTR_KPARAM_INFO
	.align		4
.L_21:
        /*0068*/ 	.byte	0x04, 0x17
        /*006a*/ 	.short	(.L_23 - .L_22)
.L_22:
        /*006c*/ 	.word	0x00000000
        /*0070*/ 	.short	0x0000
        /*0072*/ 	.short	0x0000
        /*0074*/ 	.byte	0x00, 0xf4, 0x21, 0x00


	//----- nvinfo : EIATTR_SPARSE_MMA_MASK
	.align		4
.L_23:
        /*0078*/ 	.byte	0x03, 0x50
        /*007a*/ 	.short	0x0000


	//----- nvinfo : EIATTR_MAXREG_COUNT
	.align		4
        /*007c*/ 	.byte	0x03, 0x1b
        /*007e*/ 	.short	0x00ff


	//----- nvinfo : EIATTR_EXIT_INSTR_OFFSETS
	.align		4
        /*0080*/ 	.byte	0x04, 0x1c
        /*0082*/ 	.short	(.L_25 - .L_24)


	//   ....[0]....
.L_24:
        /*0084*/ 	.word	0x00000280


	//   ....[1]....
        /*0088*/ 	.word	0x000002a0


	//----- nvinfo : EIATTR_REQNTID
	.align		4
.L_25:
        /*008c*/ 	.byte	0x04, 0x10
        /*008e*/ 	.short	(.L_27 - .L_26)
.L_26:
        /*0090*/ 	.word	0x00000020
        /*0094*/ 	.word	0x00000001
        /*0098*/ 	.word	0x00000001


	//----- nvinfo : EIATTR_CBANK_PARAM_SIZE
	.align		4
.L_27:
        /*009c*/ 	.byte	0x03, 0x19
        /*009e*/ 	.short	0x0034


	//----- nvinfo : EIATTR_PARAM_CBANK
	.align		4
        /*00a0*/ 	.byte	0x04, 0x0a
        /*00a2*/ 	.short	(.L_29 - .L_28)
	.align		4
.L_28:
        /*00a4*/ 	.word	index@(.nv.constant0.triton_poi_fused_native_layer_norm_22)
        /*00a8*/ 	.short	0x0210
        /*00aa*/ 	.short	0x0034


	//----- nvinfo : EIATTR_SW_WAR
	.align		4
.L_29:
        /*00ac*/ 	.byte	0x04, 0x36
        /*00ae*/ 	.short	(.L_31 - .L_30)
.L_30:
        /*00b0*/ 	.word	0x00000008
.L_31:


//--------------------- .nv.callgraph             --------------------------
	.section	.nv.callgraph,"",@"SHT_CUDA_CALLGRAPH"
	.align	4
	.sectionentsize	8
	.align		4
        /*0000*/ 	.word	0x00000000
	.align		4
        /*0004*/ 	.word	0xffffffff
	.align		4
        /*0008*/ 	.word	0x00000000
	.align		4
        /*000c*/ 	.word	0xfffffffe
	.align		4
        /*0010*/ 	.word	0x00000000
	.align		4
        /*0014*/ 	.word	0xfffffffd
	.align		4
        /*0018*/ 	.word	0x00000000
	.align		4
        /*001c*/ 	.word	0xfffffffc


//--------------------- .text.triton_poi_fused_native_layer_norm_22 --------------------------
	.section	.text.triton_poi_fused_native_layer_norm_22,"ax",@progbits
	.align	128
        .global         triton_poi_fused_native_layer_norm_22
        .type           triton_poi_fused_native_layer_norm_22,@function
        .size           triton_poi_fused_native_layer_norm_22,(.L_x_1 - triton_poi_fused_native_layer_norm_22)
        .other          triton_poi_fused_native_layer_norm_22,@"STO_CUDA_ENTRY STV_DEFAULT"
triton_poi_fused_native_layer_norm_22:
.text.triton_poi_fused_native_layer_norm_22:
[----:B------:R-:W0:Y:S01]  /*0000*/  LDC R1, c[0x0][0x28] ;  /* 0x00000a00ff017b82 */ /* 0x000e220000000800 */
[----:B------:R-:W1:Y:S07]  /*0010*/  S2R R18, SR_TID.X ;  /* 0x0000000000127919 */ /* 0x000e6e0000002100 */
[----:B------:R-:W2:Y:S01]  /*0020*/  LDC.64 R4, c[0x0][0x218] ;  /* 0x00008600ff047b82 */ /* 0x000ea20000000a00 */
[----:B------:R-:W-:Y:S01]  /*0030*/  HFMA2.MMA R14, -RZ, RZ, 0, 0 ;  /* 0x00000000ff0e7435 */ /* 0x000fe200000001ff */
[----:B------:R-:W-:Y:S01]  /*0040*/  MOV R19, RZ ;  /* 0x000000ff00137202 */ /* 0x000fe20000000f00 */
[----:B------:R-:W3:Y:S01]  /*0050*/  S2R R15, SR_CTAID.X ;  /* 0x00000000000f7919 */ /* 0x000ee20000002500 */
[----:B------:R-:W-:-:S04]  /*0060*/  ULDC.64 UR4, c[0x0][0x208] ;  /* 0x0000820000047ab9 */ /* 0x000fc80000000a00 */
[----:B------:R-:W4:Y:S08]  /*0070*/  LDC.64 R6, c[0x0][0x220] ;  /* 0x00008800ff067b82 */ /* 0x000f300000000a00 */
[----:B------:R-:W5:Y:S08]  /*0080*/  LDC.64 R2, c[0x0][0x210] ;  /* 0x00008400ff027b82 */ /* 0x000f700000000a00 */
[----:B------:R-:W5:Y:S01]  /*0090*/  LDC.64 R10, c[0x0][0x230] ;  /* 0x00008c00ff0a7b82 */ /* 0x000f620000000a00 */
[----:B-1----:R-:W-:-:S07]  /*00a0*/  LOP3.LUT R0, R18, 0xf, RZ, 0xc0, !PT ;  /* 0x0000000f12007812 */ /* 0x002fce00078ec0ff */
[----:B------:R-:W1:Y:S01]  /*00b0*/  LDC.64 R8, c[0x0][0x228] ;  /* 0x00008a00ff087b82 */ /* 0x000e620000000a00 */
[----:B---3--:R-:W-:-:S04]  /*00c0*/  LEA R15, R15, R0, 0x4 ;  /* 0x000000000f0f7211 */ /* 0x008fc800078e20ff */
[----:B------:R-:W-:Y:S01]  /*00d0*/  SHF.R.S32.HI R0, RZ, 0x1f, R15 ;  /* 0x0000001fff007819 */ /* 0x000fe2000001140f */
[C---:B--2---:R-:W-:Y:S01]  /*00e0*/  IMAD.WIDE R4, R15.reuse, 0x4, R4 ;  /* 0x000000040f047825 */ /* 0x044fe200078e0204 */
[----:B------:R-:W-:Y:S02]  /*00f0*/  ISETP.GE.AND P0, PT, R15, 0x10, PT ;  /* 0x000000100f00780c */ /* 0x000fe40003f06270 */
[----:B------:R-:W-:-:S04]  /*0100*/  LEA.HI R0, R0, R15, RZ, 0x2 ;  /* 0x0000000f00007211 */ /* 0x000fc800078f10ff */
[----:B------:R-:W-:Y:S02]  /*0110*/  LOP3.LUT R12, R0, 0xfffffffc, RZ, 0xc0, !PT ;  /* 0xfffffffc000c7812 */ /* 0x000fe400078ec0ff */
[----:B------:R-:W-:Y:S02]  /*0120*/  SHF.R.S32.HI R0, RZ, 0x2, R0 ;  /* 0x00000002ff007819 */ /* 0x000fe40000011400 */
[----:B------:R-:W-:-:S03]  /*0130*/  IADD3 R13, R15, -R12, RZ ;  /* 0x8000000c0f0d7210 */ /* 0x000fc60007ffe0ff */
[----:B------:R2:W3:Y:S02]  /*0140*/  @!P0 LDG.E R14, desc[UR4][R4.64] ;  /* 0x00000004040e8981 */ /* 0x0004e4000c1e1900 */
[----:B------:R-:W-:Y:S01]  /*0150*/  IMAD R17, R0, 0x420, R13 ;  /* 0x0000042000117824 */ /* 0x000fe200078e020d */
[----:B------:R-:W-:Y:S01]  /*0160*/  HFMA2.MMA R0, -RZ, RZ, 0, 0 ;  /* 0x00000000ff007435 */ /* 0x000fe200000001ff */
[----:B----4-:R-:W-:-:S04]  /*0170*/  IMAD.WIDE R6, R13, 0x4, R6 ;  /* 0x000000040d067825 */ /* 0x010fc800078e0206 */
[----:B-----5:R-:W-:Y:S01]  /*0180*/  IMAD.WIDE R2, R17, 0x4, R2 ;  /* 0x0000000411027825 */ /* 0x020fe200078e0202 */
[----:B------:R-:W-:Y:S01]  /*0190*/  CS2R R16, SRZ ;  /* 0x0000000000107805 */ /* 0x000fe2000001ff00 */
[----:B------:R-:W3:Y:S02]  /*01a0*/  @!P0 LDG.E.EL R19, desc[UR4][R6.64] ;  /* 0x0000000406138981 */ /* 0x000ee4000c2e1900 */
[----:B0-----:R-:W-:Y:S02]  /*01b0*/  IMAD.WIDE R10, R13, 0x4, R10 ;  /* 0x000000040d0a7825 */ /* 0x001fe400078e020a */
[----:B------:R-:W4:Y:S01]  /*01c0*/  @!P0 LDG.E R0, desc[UR4][R2.64] ;  /* 0x0000000402008981 */ /* 0x000f22000c1e1900 */
[----:B------:R-:W2:Y:S01]  /*01d0*/  LDC.64 R12, c[0x0][0x238] ;  /* 0x00008e00ff0c7b82 */ /* 0x000ea20000000a00 */
[----:B-1----:R-:W-:Y:S02]  /*01e0*/  IMAD.WIDE R8, R15, 0x4, R8 ;  /* 0x000000040f087825 */ /* 0x002fe400078e0208 */
[----:B------:R-:W5:Y:S04]  /*01f0*/  @!P0 LDG.E.EL R17, desc[UR4][R10.64] ;  /* 0x000000040a118981 */ /* 0x000f68000c2e1900 */
[----:B------:R-:W5:Y:S01]  /*0200*/  @!P0 LDG.E R16, desc[UR4][R8.64] ;  /* 0x0000000408108981 */ /* 0x000f62000c1e1900 */
[----:B------:R-:W-:-:S04]  /*0210*/  LOP3.LUT P0, RZ, R18, 0x10, RZ, 0xc0, !PT ;  /* 0x0000001012ff7812 */ /* 0x000fc8000780c0ff */
[C---:B------:R-:W-:Y:S01]  /*0220*/  ISETP.LT.AND P0, PT, R15.reuse, 0x10, !P0 ;  /* 0x000000100f00780c */ /* 0x040fe20004701270 */
[----:B--2---:R-:W-:-:S04]  /*0230*/  IMAD.WIDE R4, R15, 0x4, R12 ;  /* 0x000000040f047825 */ /* 0x004fc800078e020c */
[----:B---3--:R-:W-:-:S04]  /*0240*/  FADD R19, R19, R14 ;  /* 0x0000000e13137221 */ /* 0x008fc80000000000 */
[----:B----4-:R-:W-:Y:S01]  /*0250*/  FADD R19, R19, R0 ;  /* 0x0000000013137221 */ /* 0x010fe20000000000 */
[----:B-----5:R-:W-:-:S04]  /*0260*/  FADD R16, R17, R16 ;  /* 0x0000001011107221 */ /* 0x020fc80000000000 */
[----:B------:R-:W-:Y:S01]  /*0270*/  FADD R19, R16, R19 ;  /* 0x0000001310137221 */ /* 0x000fe20000000000 */
[----:B------:R-:W-:Y:S06]  /*0280*/  @!P0 EXIT ;  /* 0x000000000000894d */ /* 0x000fec0003800000 */
[----:B------:R-:W-:Y:S01]  /*0290*/  STG.E desc[UR4][R4.64], R19 ;  /* 0x0000001304007986 */ /* 0x000fe2000c101904 */
[----:B------:R-:W-:Y:S05]  /*02a0*/  EXIT ;  /* 0x000000000000794d */ /* 0x000fea0003800000 */
.L_x_0:
[----:B------:R-:W-:-:S00]  /*02b0*/  BRA `(.L_x_0) ;  /* 0xfffffffc00fc7947 */ /* 0x000fc0000383ffff */
[----:B------:R-:W-:-:S00]  /*02c0*/  NOP ;  /* 0x0000000000007918 */ /* 0x000fc00000000000 */
        /* <DEDUP_REMOVED lines=11> */
.L_x_1:


//--------------------- .nv.constant0.triton_poi_fused_native_layer_norm_22 --------------------------
	.section	.nv.constant0.triton_poi_fused_native_layer_norm_22,"a",@progbits
	.sectionflags	@""
	.align	4
.nv.constant0.triton_poi_fused_native_layer_norm_22:
	.zero		580
